//
// Generated by NVIDIA NVVM Compiler
//
// Compiler Build ID: CL-36424714
// Cuda compilation tools, release 13.0, V13.0.88
// Based on NVVM 20.0.0
//

.version 9.0
.target sm_100
.address_size 64

	// .globl	_Z17matMulNaiveKernelPKfS0_Pfi

.visible .entry _Z17matMulNaiveKernelPKfS0_Pfi(
	.param .u64 .ptr .align 1 _Z17matMulNaiveKernelPKfS0_Pfi_param_0,
	.param .u64 .ptr .align 1 _Z17matMulNaiveKernelPKfS0_Pfi_param_1,
	.param .u64 .ptr .align 1 _Z17matMulNaiveKernelPKfS0_Pfi_param_2,
	.param .u32 _Z17matMulNaiveKernelPKfS0_Pfi_param_3
)
{
	.reg .pred 	%p<10>;
	.reg .b32 	%r<40>;
	.reg .b32 	%f<67>;
	.reg .b64 	%rd<67>;

	ld.param.u64 	%rd14, [_Z17matMulNaiveKernelPKfS0_Pfi_param_0];
	ld.param.u64 	%rd15, [_Z17matMulNaiveKernelPKfS0_Pfi_param_1];
	ld.param.u32 	%r18, [_Z17matMulNaiveKernelPKfS0_Pfi_param_3];
	cvta.to.global.u64 	%rd1, %rd15;
	cvta.to.global.u64 	%rd2, %rd14;
	mov.u32 	%r19, %ctaid.y;
	mov.u32 	%r20, %ntid.y;
	mov.u32 	%r21, %tid.y;
	mad.lo.s32 	%r1, %r19, %r20, %r21;
	mov.u32 	%r22, %ctaid.x;
	mov.u32 	%r23, %ntid.x;
	mov.u32 	%r24, %tid.x;
	mad.lo.s32 	%r2, %r22, %r23, %r24;
	max.s32 	%r25, %r1, %r2;
	setp.ge.s32 	%p1, %r25, %r18;
	@%p1 bra 	$L__BB0_13;
	mul.lo.s32 	%r3, %r18, %r1;
	and.b32  	%r4, %r18, 7;
	setp.lt.u32 	%p2, %r18, 8;
	mov.f32 	%f66, 0f00000000;
	mov.b32 	%r38, 0;
	@%p2 bra 	$L__BB0_4;
	and.b32  	%r38, %r18, 2147483640;
	neg.s32 	%r36, %r38;
	mul.wide.s32 	%rd16, %r18, 4;
	add.s64 	%rd3, %rd1, %rd16;
	shl.b32 	%r7, %r18, 3;
	mul.wide.s32 	%rd17, %r18, 8;
	add.s64 	%rd4, %rd1, %rd17;
	mul.wide.s32 	%rd18, %r18, 12;
	add.s64 	%rd5, %rd1, %rd18;
	mul.wide.s32 	%rd19, %r18, 16;
	add.s64 	%rd6, %rd1, %rd19;
	mul.wide.s32 	%rd20, %r18, 20;
	add.s64 	%rd7, %rd1, %rd20;
	mul.wide.s32 	%rd21, %r18, 24;
	add.s64 	%rd8, %rd1, %rd21;
	mul.wide.s32 	%rd22, %r18, 28;
	add.s64 	%rd9, %rd1, %rd22;
	mul.wide.u32 	%rd23, %r3, 4;
	add.s64 	%rd24, %rd23, %rd2;
	add.s64 	%rd66, %rd24, 16;
	mov.f32 	%f66, 0f00000000;
	mov.u32 	%r35, %r2;
$L__BB0_3:
	.pragma "nounroll";
	mul.wide.s32 	%rd25, %r35, 4;
	add.s64 	%rd26, %rd3, %rd25;
	add.s64 	%rd27, %rd4, %rd25;
	add.s64 	%rd28, %rd5, %rd25;
	add.s64 	%rd29, %rd6, %rd25;
	add.s64 	%rd30, %rd7, %rd25;
	add.s64 	%rd31, %rd8, %rd25;
	add.s64 	%rd32, %rd9, %rd25;
	add.s64 	%rd33, %rd1, %rd25;
	ld.global.nc.f32 	%f16, [%rd66+-16];
	ld.global.nc.f32 	%f17, [%rd33];
	fma.rn.f32 	%f18, %f16, %f17, %f66;
	ld.global.nc.f32 	%f19, [%rd66+-12];
	ld.global.nc.f32 	%f20, [%rd26];
	fma.rn.f32 	%f21, %f19, %f20, %f18;
	ld.global.nc.f32 	%f22, [%rd66+-8];
	ld.global.nc.f32 	%f23, [%rd27];
	fma.rn.f32 	%f24, %f22, %f23, %f21;
	ld.global.nc.f32 	%f25, [%rd66+-4];
	ld.global.nc.f32 	%f26, [%rd28];
	fma.rn.f32 	%f27, %f25, %f26, %f24;
	ld.global.nc.f32 	%f28, [%rd66];
	ld.global.nc.f32 	%f29, [%rd29];
	fma.rn.f32 	%f30, %f28, %f29, %f27;
	ld.global.nc.f32 	%f31, [%rd66+4];
	ld.global.nc.f32 	%f32, [%rd30];
	fma.rn.f32 	%f33, %f31, %f32, %f30;
	ld.global.nc.f32 	%f34, [%rd66+8];
	ld.global.nc.f32 	%f35, [%rd31];
	fma.rn.f32 	%f36, %f34, %f35, %f33;
	ld.global.nc.f32 	%f37, [%rd66+12];
	ld.global.nc.f32 	%f38, [%rd32];
	fma.rn.f32 	%f66, %f37, %f38, %f36;
	add.s32 	%r36, %r36, 8;
	add.s32 	%r35, %r35, %r7;
	add.s64 	%rd66, %rd66, 32;
	setp.ne.s32 	%p3, %r36, 0;
	@%p3 bra 	$L__BB0_3;
$L__BB0_4:
	setp.eq.s32 	%p4, %r4, 0;
	@%p4 bra 	$L__BB0_12;
	and.b32  	%r13, %r18, 3;
	setp.lt.u32 	%p5, %r4, 4;
	@%p5 bra 	$L__BB0_7;
	add.s32 	%r27, %r38, %r3;
	mul.wide.u32 	%rd34, %r27, 4;
	add.s64 	%rd35, %rd2, %rd34;
	ld.global.nc.f32 	%f40, [%rd35];
	mad.lo.s32 	%r28, %r38, %r18, %r2;
	mul.wide.s32 	%rd36, %r28, 4;
	add.s64 	%rd37, %rd1, %rd36;
	ld.global.nc.f32 	%f41, [%rd37];
	fma.rn.f32 	%f42, %f40, %f41, %f66;
	cvt.u64.u32 	%rd38, %r3;
	cvt.u64.u32 	%rd39, %r38;
	add.s64 	%rd40, %rd39, %rd38;
	shl.b64 	%rd41, %rd40, 2;
	add.s64 	%rd42, %rd2, %rd41;
	ld.global.nc.f32 	%f43, [%rd42+4];
	mul.wide.s32 	%rd43, %r18, 4;
	add.s64 	%rd44, %rd37, %rd43;
	ld.global.nc.f32 	%f44, [%rd44];
	fma.rn.f32 	%f45, %f43, %f44, %f42;
	ld.global.nc.f32 	%f46, [%rd42+8];
	add.s64 	%rd45, %rd44, %rd43;
	ld.global.nc.f32 	%f47, [%rd45];
	fma.rn.f32 	%f48, %f46, %f47, %f45;
	ld.global.nc.f32 	%f49, [%rd42+12];
	add.s64 	%rd46, %rd45, %rd43;
	ld.global.nc.f32 	%f50, [%rd46];
	fma.rn.f32 	%f66, %f49, %f50, %f48;
	add.s32 	%r38, %r38, 4;
$L__BB0_7:
	setp.eq.s32 	%p6, %r13, 0;
	@%p6 bra 	$L__BB0_12;
	setp.eq.s32 	%p7, %r13, 1;
	@%p7 bra 	$L__BB0_10;
	add.s32 	%r29, %r38, %r3;
	mul.wide.u32 	%rd47, %r29, 4;
	add.s64 	%rd48, %rd2, %rd47;
	ld.global.nc.f32 	%f52, [%rd48];
	mad.lo.s32 	%r30, %r38, %r18, %r2;
	mul.wide.s32 	%rd49, %r30, 4;
	add.s64 	%rd50, %rd1, %rd49;
	ld.global.nc.f32 	%f53, [%rd50];
	fma.rn.f32 	%f54, %f52, %f53, %f66;
	cvt.u64.u32 	%rd51, %r3;
	cvt.u64.u32 	%rd52, %r38;
	add.s64 	%rd53, %rd52, %rd51;
	shl.b64 	%rd54, %rd53, 2;
	add.s64 	%rd55, %rd2, %rd54;
	ld.global.nc.f32 	%f55, [%rd55+4];
	mul.wide.s32 	%rd56, %r18, 4;
	add.s64 	%rd57, %rd50, %rd56;
	ld.global.nc.f32 	%f56, [%rd57];
	fma.rn.f32 	%f66, %f55, %f56, %f54;
	add.s32 	%r38, %r38, 2;
$L__BB0_10:
	and.b32  	%r31, %r18, 1;
	setp.eq.b32 	%p8, %r31, 1;
	not.pred 	%p9, %p8;
	@%p9 bra 	$L__BB0_12;
	add.s32 	%r32, %r38, %r3;
	mul.wide.u32 	%rd58, %r32, 4;
	add.s64 	%rd59, %rd2, %rd58;
	ld.global.nc.f32 	%f57, [%rd59];
	mad.lo.s32 	%r33, %r38, %r18, %r2;
	mul.wide.s32 	%rd60, %r33, 4;
	add.s64 	%rd61, %rd1, %rd60;
	ld.global.nc.f32 	%f58, [%rd61];
	fma.rn.f32 	%f66, %f57, %f58, %f66;
$L__BB0_12:
	ld.param.u64 	%rd65, [_Z17matMulNaiveKernelPKfS0_Pfi_param_2];
	add.s32 	%r34, %r3, %r2;
	cvta.to.global.u64 	%rd62, %rd65;
	mul.wide.s32 	%rd63, %r34, 4;
	add.s64 	%rd64, %rd62, %rd63;
	st.global.f32 	[%rd64], %f66;
$L__BB0_13:
	ret;

}


// ===== COMPILED SASS (sm_100) =====

	.target	sm_100

	.elftype	@"ET_EXEC"


//--------------------- .note.nv.tkinfo           --------------------------
	.section	.note.nv.tkinfo,"",@"SHT_NOTE"
	.sectionflags	@"SHF_NOTE_NV_TKINFO"
	.tkinfo
        /*0018*/ 	.word	0x00000002
        /*0030*/ 	.string	""
        /*0030*/ 	.string	"ptxas"
        /*0030*/ 	.string	"Cuda compilation tools, release 13.0, V13.0.88"
        /*0030*/ 	.string	"Build cuda_13.0.r13.0/compiler.36424714_0"
        /*0030*/ 	.string	"-arch sm_100 -m 64 "



//--------------------- .note.nv.cuinfo           --------------------------
	.section	.note.nv.cuinfo,"",@"SHT_NOTE"
	.sectionflags	@"SHF_NOTE_NV_CUINFO"
        /*0018*/ 	.short	0x0002
        /*001a*/ 	.short	0x0064
        /*001c*/ 	.short	0x0082
	.zero		2


//--------------------- .nv.info                  --------------------------
	.section	.nv.info,"",@"SHT_CUDA_INFO"
	.align	4


	//----- nvinfo : EIATTR_REGCOUNT
	.align		4
        /*0000*/ 	.byte	0x04, 0x2f
        /*0002*/ 	.short	(.L_1 - .L_0)
	.align		4
.L_0:
        /*0004*/ 	.word	index@(_Z17matMulNaiveKernelPKfS0_Pfi)
        /*0008*/ 	.word	0x0000001e


	//----- nvinfo : EIATTR_FRAME_SIZE
	.align		4
.L_1:
        /*000c*/ 	.byte	0x04, 0x11
        /*000e*/ 	.short	(.L_3 - .L_2)
	.align		4
.L_2:
        /*0010*/ 	.word	index@(_Z17matMulNaiveKernelPKfS0_Pfi)
        /*0014*/ 	.word	0x00000000


	//----- nvinfo : EIATTR_MIN_STACK_SIZE
	.align		4
.L_3:
        /*0018*/ 	.byte	0x04, 0x12
        /*001a*/ 	.short	(.L_5 - .L_4)
	.align		4
.L_4:
        /*001c*/ 	.word	index@(_Z17matMulNaiveKernelPKfS0_Pfi)
        /*0020*/ 	.word	0x00000000
.L_5:


//--------------------- .nv.compat                --------------------------
	.section	.nv.compat,"",@"SHT_CUDA_COMPAT_INFO"
	.align	4
        /*0000*/ 	.byte	0x02, 0x09, 0x00, 0x00, 0x02, 0x02, 0x01, 0x00, 0x02, 0x05, 0x05, 0x00, 0x03, 0x07, 0x01, 0x01
        /*0010*/ 	.byte	0x02, 0x03, 0x00, 0x00, 0x02, 0x06, 0x01, 0x00, 0x04, 0x0b, 0x08, 0x00, 0x09, 0x00, 0x00, 0x00
        /*0020*/ 	.byte	0x00, 0x00, 0x00, 0x00


//--------------------- .nv.info._Z17matMulNaiveKernelPKfS0_Pfi --------------------------
	.section	.nv.info._Z17matMulNaiveKernelPKfS0_Pfi,"",@"SHT_CUDA_INFO"
	.sectionflags	@""
	.align	4


	//----- nvinfo : EIATTR_CUDA_API_VERSION
	.align		4
        /*0000*/ 	.byte	0x04, 0x37
        /*0002*/ 	.short	(.L_7 - .L_6)
.L_6:
        /*0004*/ 	.word	0x00000082


	//----- nvinfo : EIATTR_KPARAM_INFO
	.align		4
.L_7:
        /*0008*/ 	.byte	0x04, 0x17
        /*000a*/ 	.short	(.L_9 - .L_8)
.L_8:
        /*000c*/ 	.word	0x00000000
        /*0010*/ 	.short	0x0003
        /*0012*/ 	.short	0x0018
        /*0014*/ 	.byte	0x00, 0xf0, 0x11, 0x00


	//----- nvinfo : EIATTR_KPARAM_INFO
	.align		4
.L_9:
        /*0018*/ 	.byte	0x04, 0x17
        /*001a*/ 	.short	(.L_11 - .L_10)
.L_10:
        /*001c*/ 	.word	0x00000000
        /*0020*/ 	.short	0x0002
        /*0022*/ 	.short	0x0010
        /*0024*/ 	.byte	0x00, 0xf5, 0x21, 0x00


	//----- nvinfo : EIATTR_KPARAM_INFO
	.align		4
.L_11:
        /*0028*/ 	.byte	0x04, 0x17
        /*002a*/ 	.short	(.L_13 - .L_12)
.L_12:
        /*002c*/ 	.word	0x00000000
        /*0030*/ 	.short	0x0001
        /*0032*/ 	.short	0x0008
        /*0034*/ 	.byte	0x00, 0xf5, 0x21, 0x00


	//----- nvinfo : EIATTR_KPARAM_INFO
	.align		4
.L_13:
        /*0038*/ 	.byte	0x04, 0x17
        /*003a*/ 	.short	(.L_15 - .L_14)
.L_14:
        /*003c*/ 	.word	0x00000000
        /*0040*/ 	.short	0x0000
        /*0042*/ 	.short	0x0000
        /*0044*/ 	.byte	0x00, 0xf5, 0x21, 0x00


	//----- nvinfo : EIATTR_SPARSE_MMA_MASK
	.align		4
.L_15:
        /*0048*/ 	.byte	0x03, 0x50
        /*004a*/ 	.short	0x0000


	//----- nvinfo : EIATTR_MAXREG_COUNT
	.align		4
        /*004c*/ 	.byte	0x03, 0x1b
        /*004e*/ 	.short	0x00ff


	//----- nvinfo : EIATTR_MERCURY_ISA_VERSION
	.align		4
        /*0050*/ 	.byte	0x03, 0x5f
        /*0052*/ 	.short	0x0101


	//----- nvinfo : EIATTR_VRC_CTA_INIT_COUNT
	.align		4
        /*0054*/ 	.byte	0x02, 0x4a
	.zero		1
	.zero		1


	//----- nvinfo : EIATTR_EXIT_INSTR_OFFSETS
	.align		4
        /*0058*/ 	.byte	0x04, 0x1c
        /*005a*/ 	.short	(.L_17 - .L_16)


	//   ....[0]....
.L_16:
        /*005c*/ 	.word	0x000000c0


	//   ....[1]....
        /*0060*/ 	.word	0x00000a90


	//----- nvinfo : EIATTR_CBANK_PARAM_SIZE
	.align		4
.L_17:
        /*0064*/ 	.byte	0x03, 0x19
        /*0066*/ 	.short	0x001c


	//----- nvinfo : EIATTR_PARAM_CBANK
	.align		4
        /*0068*/ 	.byte	0x04, 0x0a
        /*006a*/ 	.short	(.L_19 - .L_18)
	.align		4
.L_18:
        /*006c*/ 	.word	index@(.nv.constant0._Z17matMulNaiveKernelPKfS0_Pfi)
        /*0070*/ 	.short	0x0380
        /*0072*/ 	.short	0x001c


	//----- nvinfo : EIATTR_SW_WAR
	.align		4
.L_19:
        /*0074*/ 	.byte	0x04, 0x36
        /*0076*/ 	.short	(.L_21 - .L_20)
.L_20:
        /*0078*/ 	.word	0x00000008
.L_21:


//--------------------- .nv.callgraph             --------------------------
	.section	.nv.callgraph,"",@"SHT_CUDA_CALLGRAPH"
	.align	4
	.sectionentsize	8
	.align		4
        /*0000*/ 	.word	0x00000000
	.align		4
        /*0004*/ 	.word	0xffffffff
	.align		4
        /*0008*/ 	.word	0x00000000
	.align		4
        /*000c*/ 	.word	0xfffffffe
	.align		4
        /*0010*/ 	.word	0x00000000
	.align		4
        /*0014*/ 	.word	0xfffffffd
	.align		4
        /*0018*/ 	.word	0x00000000
	.align		4
        /*001c*/ 	.word	0xfffffffc


//--------------------- .text._Z17matMulNaiveKernelPKfS0_Pfi --------------------------
	.section	.text._Z17matMulNaiveKernelPKfS0_Pfi,"ax",@progbits
	.align	128
        .global         _Z17matMulNaiveKernelPKfS0_Pfi
        .type           _Z17matMulNaiveKernelPKfS0_Pfi,@function
        .size           _Z17matMulNaiveKernelPKfS0_Pfi,(.L_x_5 - _Z17matMulNaiveKernelPKfS0_Pfi)
        .other          _Z17matMulNaiveKernelPKfS0_Pfi,@"STO_CUDA_ENTRY STV_DEFAULT"
_Z17matMulNaiveKernelPKfS0_Pfi:
.text._Z17matMulNaiveKernelPKfS0_Pfi:
[----:B------:R-:W-:Y:S01]  /*0000*/  LDC R1, c[0x0][0x37c] ;  /* 0x0000df00ff017b82 */ /* 0x000fe20000000800 */
[----:B------:R-:W0:Y:S07]  /*0010*/  S2R R0, SR_TID.Y ;  /* 0x0000000000007919 */ /* 0x000e2e0000002200 */
[----:B------:R-:W0:Y:S01]  /*0020*/  S2UR UR4, SR_CTAID.Y ;  /* 0x00000000000479c3 */ /* 0x000e220000002600 */
[----:B------:R-:W1:Y:S01]  /*0030*/  LDCU UR20, c[0x0][0x398] ;  /* 0x00007300ff1477ac */ /* 0x000e620008000800 */
[----:B------:R-:W2:Y:S06]  /*0040*/  S2R R3, SR_TID.X ;  /* 0x0000000000037919 */ /* 0x000eac0000002100 */
[----:B------:R-:W0:Y:S08]  /*0050*/  LDC R13, c[0x0][0x364] ;  /* 0x0000d900ff0d7b82 */ /* 0x000e300000000800 */
[----:B------:R-:W2:Y:S08]  /*0060*/  S2UR UR5, SR_CTAID.X ;  /* 0x00000000000579c3 */ /* 0x000eb00000002500 */
[----:B------:R-:W2:Y:S01]  /*0070*/  LDC R2, c[0x0][0x360] ;  /* 0x0000d800ff027b82 */ /* 0x000ea20000000800 */
[----:B0-----:R-:W-:-:S02]  /*0080*/  IMAD R13, R13, UR4, R0 ;  /* 0x000000040d0d7c24 */ /* 0x001fc4000f8e0200 */
[----:B--2---:R-:W-:-:S05]  /*0090*/  IMAD R0, R2, UR5, R3 ;  /* 0x0000000502007c24 */ /* 0x004fca000f8e0203 */
[----:B------:R-:W-:-:S04]  /*00a0*/  VIMNMX R2, PT, PT, R13, R0, !PT ;  /* 0x000000000d027248 */ /* 0x000fc80007fe0100 */
[----:B-1----:R-:W-:-:S13]  /*00b0*/  ISETP.GE.AND P0, PT, R2, UR20, PT ;  /* 0x0000001402007c0c */ /* 0x002fda000bf06270 */
[----:B------:R-:W-:Y:S05]  /*00c0*/  @P0 EXIT ;  /* 0x000000000000094d */ /* 0x000fea0003800000 */
[----:B------:R-:W-:Y:S01]  /*00d0*/  UISETP.GE.U32.AND UP0, UPT, UR20, 0x8, UPT ;  /* 0x000000081400788c */ /* 0x000fe2000bf06070 */
[----:B------:R-:W-:Y:S02]  /*00e0*/  HFMA2 R12, -RZ, RZ, 0, 0 ;  /* 0x00000000ff0c7431 */ /* 0x000fe400000001ff */
[----:B------:R-:W-:Y:S01]  /*00f0*/  IMAD R13, R13, UR20, RZ ;  /* 0x000000140d0d7c24 */ /* 0x000fe2000f8e02ff */
[----:B------:R-:W-:Y:S01]  /*0100*/  UMOV UR4, URZ ;  /* 0x000000ff00047c82 */ /* 0x000fe20008000000 */
[----:B------:R-:W0:Y:S04]  /*0110*/  LDCU.64 UR18, c[0x0][0x358] ;  /* 0x00006b00ff1277ac */ /* 0x000e280008000a00 */
[----:B------:R-:W-:Y:S05]  /*0120*/  BRA.U !UP0, `(.L_x_0) ;  /* 0x0000000508047547 */ /* 0x000fea000b800000 */
[----:B------:R-:W1:Y:S01]  /*0130*/  LDCU.128 UR24, c[0x0][0x380] ;  /* 0x00007000ff1877ac */ /* 0x000e620008000c00 */
[----:B------:R-:W-:Y:S02]  /*0140*/  MOV R12, RZ ;  /* 0x000000ff000c7202 */ /* 0x000fe40000000f00 */
[----:B------:R-:W-:Y:S01]  /*0150*/  MOV R14, R0 ;  /* 0x00000000000e7202 */ /* 0x000fe20000000f00 */
[----:B------:R-:W-:-:S04]  /*0160*/  ULOP3.LUT UR4, UR20, 0x7ffffff8, URZ, 0xc0, !UPT ;  /* 0x7ffffff814047892 */ /* 0x000fc8000f8ec0ff */
[----:B------:R-:W-:Y:S01]  /*0170*/  UIADD3 UR5, UPT, UPT, -UR4, URZ, URZ ;  /* 0x000000ff04057290 */ /* 0x000fe2000fffe1ff */
[----:B-1----:R-:W-:Y:S01]  /*0180*/  MOV R2, UR24 ;  /* 0x0000001800027c02 */ /* 0x002fe20008000f00 */
[----:B------:R-:W-:Y:S01]  /*0190*/  UIMAD.WIDE UR6, UR20, 0x8, UR26 ;  /* 0x00000008140678a5 */ /* 0x000fe2000f8e021a */
[----:B------:R-:W-:Y:S01]  /*01a0*/  MOV R3, UR25 ;  /* 0x0000001900037c02 */ /* 0x000fe20008000f00 */
[----:B------:R-:W-:Y:S02]  /*01b0*/  UIMAD.WIDE UR8, UR20, 0xc, UR26 ;  /* 0x0000000c140878a5 */ /* 0x000fe4000f8e021a */
[----:B------:R-:W-:Y:S01]  /*01c0*/  UIMAD.WIDE UR10, UR20, 0x10, UR26 ;  /* 0x00000010140a78a5 */ /* 0x000fe2000f8e021a */
[----:B------:R-:W-:Y:S01]  /*01d0*/  IMAD.WIDE.U32 R2, R13, 0x4, R2 ;  /* 0x000000040d027825 */ /* 0x000fe200078e0002 */
[----:B------:R-:W-:Y:S02]  /*01e0*/  UIMAD.WIDE UR12, UR20, 0x14, UR26 ;  /* 0x00000014140c78a5 */ /* 0x000fe4000f8e021a */
[----:B------:R-:W-:Y:S01]  /*01f0*/  UIMAD.WIDE UR14, UR20, 0x18, UR26 ;  /* 0x00000018140e78a5 */ /* 0x000fe2000f8e021a */
[----:B------:R-:W-:Y:S01]  /*0200*/  IADD3 R2, P0, PT, R2, 0x10, RZ ;  /* 0x0000001002027810 */ /* 0x000fe20007f1e0ff */
[----:B------:R-:W-:-:S03]  /*0210*/  UIMAD.WIDE UR16, UR20, 0x1c, UR26 ;  /* 0x0000001c141078a5 */ /* 0x000fc6000f8e021a */
[----:B------:R-:W-:-:S09]  /*0220*/  IADD3.X R3, PT, PT, RZ, R3, RZ, P0, !PT ;  /* 0x00000003ff037210 */ /* 0x000fd200007fe4ff */
.L_x_1:
[----:B------:R-:W-:Y:S01]  /*0230*/  UIMAD.WIDE UR22, UR20, 0x4, UR26 ;  /* 0x00000004141678a5 */ /* 0x000fe2000f8e021a */
[----:B------:R-:W-:Y:S02]  /*0240*/  IMAD.MOV.U32 R23, RZ, RZ, 0x4 ;  /* 0x00000004ff177424 */ /* 0x000fe400078e00ff */
[----:B------:R-:W-:Y:S01]  /*0250*/  HFMA2 R11, -RZ, RZ, 0, 2.384185791015625e-07 ;  /* 0x00000004ff0b7431 */ /* 0x000fe200000001ff */
[----:B------:R-:W-:Y:S01]  /*0260*/  MOV R25, 0x4 ;  /* 0x0000000400197802 */ /* 0x000fe20000000f00 */
[----:B0-----:R-:W2:Y:S01]  /*0270*/  LDG.E.CONSTANT R21, desc[UR18][R2.64+-0x10] ;  /* 0xfffff01202157981 */ /* 0x001ea2000c1e9900 */
[C---:B------:R-:W-:Y:S01]  /*0280*/  IMAD.WIDE R22, R14.reuse, R23, UR26 ;  /* 0x0000001a0e167e25 */ /* 0x040fe2000f8e0217 */
[----:B------:R-:W-:Y:S02]  /*0290*/  MOV R8, UR22 ;  /* 0x0000001600087c02 */ /* 0x000fe40008000f00 */
[----:B------:R-:W-:Y:S01]  /*02a0*/  MOV R9, UR23 ;  /* 0x0000001700097c02 */ /* 0x000fe20008000f00 */
[----:B------:R-:W3:Y:S02]  /*02b0*/  LDG.E.CONSTANT R19, desc[UR18][R2.64+-0xc] ;  /* 0xfffff41202137981 */ /* 0x000ee4000c1e9900 */
[----:B------:R-:W-:-:S02]  /*02c0*/  IMAD.WIDE R8, R14, 0x4, R8 ;  /* 0x000000040e087825 */ /* 0x000fc400078e0208 */
[----:B------:R-:W2:Y:S01]  /*02d0*/  LDG.E.CONSTANT R22, desc[UR18][R22.64] ;  /* 0x0000001216167981 */ /* 0x000ea2000c1e9900 */
[----:B------:R-:W-:Y:S01]  /*02e0*/  MOV R5, 0x4 ;  /* 0x0000000400057802 */ /* 0x000fe20000000f00 */
[C---:B------:R-:W-:Y:S02]  /*02f0*/  IMAD.WIDE R24, R14.reuse, R25, UR6 ;  /* 0x000000060e187e25 */ /* 0x040fe4000f8e0219 */
[----:B------:R0:W3:Y:S02]  /*0300*/  LDG.E.CONSTANT R20, desc[UR18][R8.64] ;  /* 0x0000001208147981 */ /* 0x0000e4000c1e9900 */
[----:B------:R-:W-:Y:S02]  /*0310*/  IMAD.WIDE R10, R14, R11, UR8 ;  /* 0x000000080e0a7e25 */ /* 0x000fe4000f8e020b */
[----:B------:R-:W4:Y:S04]  /*0320*/  LDG.E.CONSTANT R18, desc[UR18][R24.64] ;  /* 0x0000001218127981 */ /* 0x000f28000c1e9900 */
[----:B------:R-:W4:Y:S01]  /*0330*/  LDG.E.CONSTANT R17, desc[UR18][R2.64+-0x8] ;  /* 0xfffff81202117981 */ /* 0x000f22000c1e9900 */
[----:B0-----:R-:W-:-:S02]  /*0340*/  HFMA2 R9, -RZ, RZ, 0, 2.384185791015625e-07 ;  /* 0x00000004ff097431 */ /* 0x001fc400000001ff */
[----:B------:R-:W-:Y:S01]  /*0350*/  IMAD.MOV.U32 R7, RZ, RZ, 0x4 ;  /* 0x00000004ff077424 */ /* 0x000fe200078e00ff */
[----:B------:R0:W5:Y:S01]  /*0360*/  LDG.E.CONSTANT R16, desc[UR18][R10.64] ;  /* 0x000000120a107981 */ /* 0x000162000c1e9900 */
[----:B------:R-:W-:-:S03]  /*0370*/  IMAD.WIDE R4, R14, R5, UR10 ;  /* 0x0000000a0e047e25 */ /* 0x000fc6000f8e0205 */
[----:B------:R-:W5:Y:S01]  /*0380*/  LDG.E.CONSTANT R15, desc[UR18][R2.64+-0x4] ;  /* 0xfffffc12020f7981 */ /* 0x000f62000c1e9900 */
[C---:B------:R-:W-:Y:S01]  /*0390*/  IMAD.WIDE R6, R14.reuse, R7, UR12 ;  /* 0x0000000c0e067e25 */ /* 0x040fe2000f8e0207 */
[----:B------:R-:W-:Y:S02]  /*03a0*/  MOV R27, 0x4 ;  /* 0x00000004001b7802 */ /* 0x000fe40000000f00 */
[----:B------:R1:W5:Y:S01]  /*03b0*/  LDG.E.CONSTANT R4, desc[UR18][R4.64] ;  /* 0x0000001204047981 */ /* 0x000362000c1e9900 */
[----:B------:R-:W-:-:S03]  /*03c0*/  IMAD.WIDE R8, R14, R9, UR14 ;  /* 0x0000000e0e087e25 */ /* 0x000fc6000f8e0209 */
[----:B------:R-:W5:Y:S01]  /*03d0*/  LDG.E.CONSTANT R23, desc[UR18][R2.64] ;  /* 0x0000001202177981 */ /* 0x000f62000c1e9900 */
[----:B0-----:R-:W-:-:S03]  /*03e0*/  IMAD.WIDE R10, R14, R27, UR16 ;  /* 0x000000100e0a7e25 */ /* 0x001fc6000f8e021b */
[----:B------:R-:W5:Y:S04]  /*03f0*/  LDG.E.CONSTANT R7, desc[UR18][R6.64] ;  /* 0x0000001206077981 */ /* 0x000f68000c1e9900 */
[----:B------:R-:W5:Y:S04]  /*0400*/  LDG.E.CONSTANT R24, desc[UR18][R2.64+0x4] ;  /* 0x0000041202187981 */ /* 0x000f68000c1e9900 */
[----:B------:R-:W5:Y:S04]  /*0410*/  LDG.E.CONSTANT R8, desc[UR18][R8.64] ;  /* 0x0000001208087981 */ /* 0x000f68000c1e9900 */
[----:B------:R-:W5:Y:S04]  /*0420*/  LDG.E.CONSTANT R25, desc[UR18][R2.64+0x8] ;  /* 0x0000081202197981 */ /* 0x000f68000c1e9900 */
[----:B------:R-:W5:Y:S04]  /*0430*/  LDG.E.CONSTANT R10, desc[UR18][R10.64] ;  /* 0x000000120a0a7981 */ /* 0x000f68000c1e9900 */
[----:B------:R0:W5:Y:S01]  /*0440*/  LDG.E.CONSTANT R27, desc[UR18][R2.64+0xc] ;  /* 0x00000c12021b7981 */ /* 0x000162000c1e9900 */
[----:B------:R-:W-:-:S04]  /*0450*/  UIADD3 UR5, UPT, UPT, UR5, 0x8, URZ ;  /* 0x0000000805057890 */ /* 0x000fc8000fffe0ff */
[----:B------:R-:W-:Y:S01]  /*0460*/  UISETP.NE.AND UP0, UPT, UR5, URZ, UPT ;  /* 0x000000ff0500728c */ /* 0x000fe2000bf05270 */
[----:B-1----:R-:W-:Y:S02]  /*0470*/  MOV R5, UR20 ;  /* 0x0000001400057c02 */ /* 0x002fe40008000f00 */
[----:B0-----:R-:W-:Y:S02]  /*0480*/  IADD3 R2, P0, PT, R2, 0x20, RZ ;  /* 0x0000002002027810 */ /* 0x001fe40007f1e0ff */
[----:B------:R-:W-:Y:S02]  /*0490*/  LEA R14, R5, R14, 0x3 ;  /* 0x0000000e050e7211 */ /* 0x000fe400078e18ff */
[----:B------:R-:W-:Y:S01]  /*04a0*/  IADD3.X R3, PT, PT, RZ, R3, RZ, P0, !PT ;  /* 0x00000003ff037210 */ /* 0x000fe200007fe4ff */
[----:B--2---:R-:W-:-:S04]  /*04b0*/  FFMA R22, R21, R22, R12 ;  /* 0x0000001615167223 */ /* 0x004fc8000000000c */
[----:B---3--:R-:W-:-:S04]  /*04c0*/  FFMA R20, R19, R20, R22 ;  /* 0x0000001413147223 */ /* 0x008fc80000000016 */
[----:B----4-:R-:W-:-:S04]  /*04d0*/  FFMA R18, R17, R18, R20 ;  /* 0x0000001211127223 */ /* 0x010fc80000000014 */
[----:B-----5:R-:W-:-:S04]  /*04e0*/  FFMA R16, R15, R16, R18 ;  /* 0x000000100f107223 */ /* 0x020fc80000000012 */
[----:B------:R-:W-:-:S04]  /*04f0*/  FFMA R23, R23, R4, R16 ;  /* 0x0000000417177223 */ /* 0x000fc80000000010 */
[----:B------:R-:W-:-:S04]  /*0500*/  FFMA R24, R24, R7, R23 ;  /* 0x0000000718187223 */ /* 0x000fc80000000017 */
[----:B------:R-:W-:-:S04]  /*0510*/  FFMA R8, R25, R8, R24 ;  /* 0x0000000819087223 */ /* 0x000fc80000000018 */
[----:B------:R-:W-:Y:S01]  /*0520*/  FFMA R12, R27, R10, R8 ;  /* 0x0000000a1b0c7223 */ /* 0x000fe20000000008 */
[----:B------:R-:W-:Y:S06]  /*0530*/  BRA.U UP0, `(.L_x_1) ;  /* 0xfffffffd003c7547 */ /* 0x000fec000b83ffff */
.L_x_0:
[----:B------:R-:W-:-:S04]  /*0540*/  ULOP3.LUT UR6, UR20, 0x7, URZ, 0xc0, !UPT ;  /* 0x0000000714067892 */ /* 0x000fc8000f8ec0ff */
[----:B------:R-:W-:-:S09]  /*0550*/  UISETP.NE.AND UP0, UPT, UR6, URZ, UPT ;  /* 0x000000ff0600728c */ /* 0x000fd2000bf05270 */
[----:B------:R-:W-:Y:S05]  /*0560*/  BRA.U !UP0, `(.L_x_2) ;  /* 0x0000000508387547 */ /* 0x000fea000b800000 */
[----:B------:R-:W-:Y:S02]  /*0570*/  UISETP.GE.U32.AND UP0, UPT, UR6, 0x4, UPT ;  /* 0x000000040600788c */ /* 0x000fe4000bf06070 */
[----:B------:R-:W-:-:S04]  /*0580*/  ULOP3.LUT UR5, UR20, 0x3, URZ, 0xc0, !UPT ;  /* 0x0000000314057892 */ /* 0x000fc8000f8ec0ff */
[----:B------:R-:W-:-:S03]  /*0590*/  UISETP.NE.AND UP1, UPT, UR5, URZ, UPT ;  /* 0x000000ff0500728c */ /* 0x000fc6000bf25270 */
[----:B------:R-:W-:Y:S08]  /*05a0*/  BRA.U !UP0, `(.L_x_3) ;  /* 0x00000001087c7547 */ /* 0x000ff0000b800000 */
[----:B------:R-:W1:Y:S01]  /*05b0*/  LDC.64 R6, c[0x0][0x388] ;  /* 0x0000e200ff067b82 */ /* 0x000e620000000a00 */
[----:B------:R-:W2:Y:S01]  /*05c0*/  LDCU.64 UR6, c[0x0][0x380] ;  /* 0x00007000ff0677ac */ /* 0x000ea20008000a00 */
[----:B------:R-:W-:Y:S01]  /*05d0*/  IMAD.U32 R9, RZ, RZ, UR4 ;  /* 0x00000004ff097e24 */ /* 0x000fe2000f8e00ff */
[C---:B------:R-:W-:Y:S02]  /*05e0*/  IADD3 R3, PT, PT, R13.reuse, UR4, RZ ;  /* 0x000000040d037c10 */ /* 0x040fe4000fffe0ff */
[----:B------:R-:W-:Y:S01]  /*05f0*/  IADD3 R10, P0, PT, R13, UR4, RZ ;  /* 0x000000040d0a7c10 */ /* 0x000fe2000ff1e0ff */
[----:B------:R-:W-:Y:S01]  /*0600*/  IMAD R9, R9, UR20, R0 ;  /* 0x0000001409097c24 */ /* 0x000fe2000f8e0200 */
[----:B------:R-:W-:Y:S01]  /*0610*/  MOV R11, UR20 ;  /* 0x00000014000b7c02 */ /* 0x000fe20008000f00 */
[----:B------:R-:W3:Y:S01]  /*0620*/  LDC.64 R4, c[0x0][0x380] ;  /* 0x0000e000ff047b82 */ /* 0x000ee20000000a00 */
[----:B------:R-:W-:Y:S01]  /*0630*/  MOV R15, UR20 ;  /* 0x00000014000f7c02 */ /* 0x000fe20008000f00 */
[----:B-1----:R-:W-:Y:S01]  /*0640*/  IMAD.WIDE R6, R9, 0x4, R6 ;  /* 0x0000000409067825 */ /* 0x002fe200078e0206 */
[----:B------:R-:W-:-:S05]  /*0650*/  MOV R9, UR20 ;  /* 0x0000001400097c02 */ /* 0x000fca0008000f00 */
[----:B------:R-:W-:Y:S02]  /*0660*/  IMAD.WIDE R8, R9, 0x4, R6 ;  /* 0x0000000409087825 */ /* 0x000fe400078e0206 */
[----:B0-----:R-:W4:Y:S02]  /*0670*/  LDG.E.CONSTANT R6, desc[UR18][R6.64] ;  /* 0x0000001206067981 */ /* 0x001f24000c1e9900 */
[----:B---3--:R-:W-:Y:S01]  /*0680*/  IMAD.WIDE.U32 R4, R3, 0x4, R4 ;  /* 0x0000000403047825 */ /* 0x008fe200078e0004 */
[----:B------:R-:W-:Y:S01]  /*0690*/  IADD3.X R3, PT, PT, RZ, RZ, RZ, P0, !PT ;  /* 0x000000ffff037210 */ /* 0x000fe200007fe4ff */
[----:B------:R-:W3:Y:S01]  /*06a0*/  LDG.E.CONSTANT R17, desc[UR18][R8.64] ;  /* 0x0000001208117981 */ /* 0x000ee2000c1e9900 */
[----:B--2---:R-:W-:-:S03]  /*06b0*/  LEA R2, P0, R10, UR6, 0x2 ;  /* 0x000000060a027c11 */ /* 0x004fc6000f8010ff */
[----:B------:R-:W4:Y:S01]  /*06c0*/  LDG.E.CONSTANT R5, desc[UR18][R4.64] ;  /* 0x0000001204057981 */ /* 0x000f22000c1e9900 */
[----:B------:R-:W-:Y:S01]  /*06d0*/  LEA.HI.X R3, R10, UR7, R3, 0x2, P0 ;  /* 0x000000070a037c11 */ /* 0x000fe200080f1403 */
[----:B------:R-:W-:-:S04]  /*06e0*/  IMAD.WIDE R10, R11, 0x4, R8 ;  /* 0x000000040b0a7825 */ /* 0x000fc800078e0208 */
[----:B------:R-:W3:Y:S01]  /*06f0*/  LDG.E.CONSTANT R16, desc[UR18][R2.64+0x4] ;  /* 0x0000041202107981 */ /* 0x000ee2000c1e9900 */
[----:B------:R-:W-:-:S03]  /*0700*/  IMAD.WIDE R14, R15, 0x4, R10 ;  /* 0x000000040f0e7825 */ /* 0x000fc600078e020a */
[----:B------:R-:W2:Y:S04]  /*0710*/  LDG.E.CONSTANT R19, desc[UR18][R10.64] ;  /* 0x000000120a137981 */ /* 0x000ea8000c1e9900 */
[----:B------:R-:W2:Y:S04]  /*0720*/  LDG.E.CONSTANT R18, desc[UR18][R2.64+0x8] ;  /* 0x0000081202127981 */ /* 0x000ea8000c1e9900 */
[----:B------:R-:W5:Y:S04]  /*0730*/  LDG.E.CONSTANT R20, desc[UR18][R2.64+0xc] ;  /* 0x00000c1202147981 */ /* 0x000f68000c1e9900 */
[----:B------:R-:W5:Y:S01]  /*0740*/  LDG.E.CONSTANT R14, desc[UR18][R14.64] ;  /* 0x000000120e0e7981 */ /* 0x000f62000c1e9900 */
[----:B------:R-:W-:Y:S01]  /*0750*/  UIADD3 UR4, UPT, UPT, UR4, 0x4, URZ ;  /* 0x0000000404047890 */ /* 0x000fe2000fffe0ff */
[----:B----4-:R-:W-:-:S04]  /*0760*/  FFMA R5, R5, R6, R12 ;  /* 0x0000000605057223 */ /* 0x010fc8000000000c */
[----:B---3--:R-:W-:-:S04]  /*0770*/  FFMA R5, R16, R17, R5 ;  /* 0x0000001110057223 */ /* 0x008fc80000000005 */
[----:B--2---:R-:W-:-:S04]  /*0780*/  FFMA R5, R18, R19, R5 ;  /* 0x0000001312057223 */ /* 0x004fc80000000005 */
[----:B-----5:R-:W-:-:S07]  /*0790*/  FFMA R12, R20, R14, R5 ;  /* 0x0000000e140c7223 */ /* 0x020fce0000000005 */
.L_x_3:
[----:B------:R-:W-:Y:S05]  /*07a0*/  BRA.U !UP1, `(.L_x_2) ;  /* 0x0000000109a87547 */ /* 0x000fea000b800000 */
[----:B------:R-:W-:Y:S01]  /*07b0*/  UISETP.NE.AND UP0, UPT, UR5, 0x1, UPT ;  /* 0x000000010500788c */ /* 0x000fe2000bf05270 */
[----:B------:R-:W-:Y:S01]  /*07c0*/  MOV R7, UR4 ;  /* 0x0000000400077c02 */ /* 0x000fe20008000f00 */
[----:B------:R-:W-:Y:S02]  /*07d0*/  ULOP3.LUT UR5, UR20, 0x1, URZ, 0xc0, !UPT ;  /* 0x0000000114057892 */ /* 0x000fe4000f8ec0ff */
[----:B------:R-:W-:Y:S02]  /*07e0*/  MOV R15, UR20 ;  /* 0x00000014000f7c02 */ /* 0x000fe40008000f00 */
[----:B------:R-:W-:Y:S01]  /*07f0*/  UISETP.NE.U32.AND UP1, UPT, UR5, 0x1, UPT ;  /* 0x000000010500788c */ /* 0x000fe2000bf25070 */
[----:B------:R-:W-:-:S04]  /*0800*/  PLOP3.LUT P1, PT, PT, PT, UP0, 0x80, 0x8 ;  /* 0x000000000008781c */ /* 0x000fc80003f2f008 */
[----:B------:R-:W1:Y:S01]  /*0810*/  @UP0 LDCU.128 UR8, c[0x0][0x380] ;  /* 0x00007000ff0807ac */ /* 0x000e620008000c00 */
[----:B------:R-:W-:Y:S01]  /*0820*/  PLOP3.LUT P0, PT, PT, PT, UP1, 0x80, 0x8 ;  /* 0x000000000008781c */ /* 0x000fe20003f0f018 */
[----:B------:R-:W2:Y:S04]  /*0830*/  @UP0 LDCU.64 UR6, c[0x0][0x380] ;  /* 0x00007000ff0607ac */ /* 0x000ea80008000a00 */
[----:B------:R-:W3:Y:S03]  /*0840*/  @!UP1 LDCU.128 UR12, c[0x0][0x380] ;  /* 0x00007000ff0c97ac */ /* 0x000ee60008000c00 */
[C---:B------:R-:W-:Y:S02]  /*0850*/  @P1 IADD3 R3, PT, PT, R13.reuse, UR4, RZ ;  /* 0x000000040d031c10 */ /* 0x040fe4000fffe0ff */
[----:B------:R-:W-:Y:S01]  /*0860*/  @P1 IADD3 R6, P2, PT, R13, UR4, RZ ;  /* 0x000000040d061c10 */ /* 0x000fe2000ff5e0ff */
[----:B------:R-:W-:Y:S01]  /*0870*/  @UP0 UIADD3 UR4, UPT, UPT, UR4, 0x2, URZ ;  /* 0x0000000204040890 */ /* 0x000fe2000fffe0ff */
[----:B-1----:R-:W-:Y:S01]  /*0880*/  MOV R11, UR9 ;  /* 0x00000009000b7c02 */ /* 0x002fe20008000f00 */
[----:B------:R-:W-:Y:S01]  /*0890*/  IMAD.U32 R10, RZ, RZ, UR8 ;  /* 0x00000008ff0a7e24 */ /* 0x000fe2000f8e00ff */
[----:B------:R-:W-:-:S02]  /*08a0*/  MOV R4, UR10 ;  /* 0x0000000a00047c02 */ /* 0x000fc40008000f00 */
[----:B------:R-:W-:Y:S01]  /*08b0*/  MOV R5, UR11 ;  /* 0x0000000b00057c02 */ /* 0x000fe20008000f00 */
[----:B------:R-:W-:-:S04]  /*08c0*/  @P1 IMAD.WIDE.U32 R10, R3, 0x4, R10 ;  /* 0x00000004030a1825 */ /* 0x000fc800078e000a */
[----:B------:R-:W-:Y:S01]  /*08d0*/  @P1 IMAD R3, R7, UR20, R0 ;  /* 0x0000001407031c24 */ /* 0x000fe2000f8e0200 */
[----:B------:R-:W-:Y:S01]  /*08e0*/  @P1 IADD3.X R7, PT, PT, RZ, RZ, RZ, P2, !PT ;  /* 0x000000ffff071210 */ /* 0x000fe200017fe4ff */
[----:B------:R-:W-:Y:S01]  /*08f0*/  IMAD.U32 R19, RZ, RZ, UR4 ;  /* 0x00000004ff137e24 */ /* 0x000fe2000f8e00ff */
[C---:B--2---:R-:W-:Y:S01]  /*0900*/  @P1 LEA R2, P2, R6.reuse, UR6, 0x2 ;  /* 0x0000000606021c11 */ /* 0x044fe2000f8410ff */
[----:B------:R-:W-:Y:S01]  /*0910*/  @P1 IMAD.WIDE R4, R3, 0x4, R4 ;  /* 0x0000000403041825 */ /* 0x000fe200078e0204 */
[----:B------:R-:W-:Y:S01]  /*0920*/  @!P0 IADD3 R17, PT, PT, R13, UR4, RZ ;  /* 0x000000040d118c10 */ /* 0x000fe2000fffe0ff */
[----:B0-----:R-:W2:Y:S01]  /*0930*/  @P1 LDG.E.CONSTANT R11, desc[UR18][R10.64] ;  /* 0x000000120a0b1981 */ /* 0x001ea2000c1e9900 */
[----:B------:R-:W-:Y:S01]  /*0940*/  @P1 LEA.HI.X R3, R6, UR7, R7, 0x2, P2 ;  /* 0x0000000706031c11 */ /* 0x000fe200090f1407 */
[----:B------:R-:W-:Y:S01]  /*0950*/  @!P0 IMAD R19, R19, UR20, R0 ;  /* 0x0000001413138c24 */ /* 0x000fe2000f8e0200 */
[----:B---3--:R-:W-:Y:S01]  /*0960*/  MOV R6, UR12 ;  /* 0x0000000c00067c02 */ /* 0x008fe20008000f00 */
[----:B------:R-:W-:Y:S01]  /*0970*/  @P1 IMAD.WIDE R14, R15, 0x4, R4 ;  /* 0x000000040f0e1825 */ /* 0x000fe200078e0204 */
[----:B------:R-:W-:Y:S01]  /*0980*/  MOV R7, UR13 ;  /* 0x0000000d00077c02 */ /* 0x000fe20008000f00 */
[----:B------:R-:W2:Y:S01]  /*0990*/  @P1 LDG.E.CONSTANT R4, desc[UR18][R4.64] ;  /* 0x0000001204041981 */ /* 0x000ea2000c1e9900 */
[----:B------:R-:W-:-:S02]  /*09a0*/  MOV R8, UR14 ;  /* 0x0000000e00087c02 */ /* 0x000fc40008000f00 */
[----:B------:R-:W-:Y:S01]  /*09b0*/  MOV R9, UR15 ;  /* 0x0000000f00097c02 */ /* 0x000fe20008000f00 */
[----:B------:R-:W-:Y:S01]  /*09c0*/  @!P0 IMAD.WIDE.U32 R6, R17, 0x4, R6 ;  /* 0x0000000411068825 */ /* 0x000fe200078e0006 */
[----:B------:R-:W3:Y:S03]  /*09d0*/  @P1 LDG.E.CONSTANT R14, desc[UR18][R14.64] ;  /* 0x000000120e0e1981 */ /* 0x000ee6000c1e9900 */
[----:B------:R-:W-:Y:S01]  /*09e0*/  @!P0 IMAD.WIDE R8, R19, 0x4, R8 ;  /* 0x0000000413088825 */ /* 0x000fe200078e0208 */
[----:B------:R-:W3:Y:S04]  /*09f0*/  @P1 LDG.E.CONSTANT R2, desc[UR18][R2.64+0x4] ;  /* 0x0000041202021981 */ /* 0x000ee8000c1e9900 */
[----:B------:R-:W4:Y:S04]  /*0a00*/  @!P0 LDG.E.CONSTANT R7, desc[UR18][R6.64] ;  /* 0x0000001206078981 */ /* 0x000f28000c1e9900 */
[----:B------:R-:W4:Y:S01]  /*0a10*/  @!P0 LDG.E.CONSTANT R8, desc[UR18][R8.64] ;  /* 0x0000001208088981 */ /* 0x000f22000c1e9900 */
[----:B--2---:R-:W-:-:S04]  /*0a20*/  @P1 FFMA R11, R11, R4, R12 ;  /* 0x000000040b0b1223 */ /* 0x004fc8000000000c */
[----:B---3--:R-:W-:-:S04]  /*0a30*/  @P1 FFMA R12, R2, R14, R11 ;  /* 0x0000000e020c1223 */ /* 0x008fc8000000000b */
[----:B----4-:R-:W-:-:S07]  /*0a40*/  @!P0 FFMA R12, R7, R8, R12 ;  /* 0x00000008070c8223 */ /* 0x010fce000000000c */
.L_x_2:
[----:B------:R-:W1:Y:S01]  /*0a50*/  LDC.64 R2, c[0x0][0x390] ;  /* 0x0000e400ff027b82 */ /* 0x000e620000000a00 */
[----:B------:R-:W-:-:S05]  /*0a60*/  IADD3 R13, PT, PT, R0, R13, RZ ;  /* 0x0000000d000d7210 */ /* 0x000fca0007ffe0ff */
[----:B-1----:R-:W-:-:S05]  /*0a70*/  IMAD.WIDE R2, R13, 0x4, R2 ;  /* 0x000000040d027825 */ /* 0x002fca00078e0202 */
[----:B0-----:R-:W-:Y:S01]  /*0a80*/  STG.E desc[UR18][R2.64], R12 ;  /* 0x0000000c02007986 */ /* 0x001fe2000c101912 */
[----:B------:R-:W-:Y:S05]  /*0a90*/  EXIT ;  /* 0x000000000000794d */ /* 0x000fea0003800000 */
.L_x_4:
[----:B------:R-:W-:-:S00]  /*0aa0*/  BRA `(.L_x_4) ;  /* 0xfffffffc00fc7947 */ /* 0x000fc0000383ffff */
[----:B------:R-:W-:-:S00]  /*0ab0*/  NOP ;  /* 0x0000000000007918 */ /* 0x000fc00000000000 */
        /* <DEDUP_REMOVED lines=12> */
.L_x_5:


//--------------------- .nv.shared.reserved.0     --------------------------
	.section	.nv.shared.reserved.0,"aw",@nobits
	.weak		__nv_reservedSMEM_offset_0_alias
	.size		__nv_reservedSMEM_offset_0_alias, 0, 64
	.other		__nv_reservedSMEM_offset_0_alias,@"STO_CUDA_RESERVED_SHARED STV_DEFAULT"
__nv_reservedSMEM_offset_0_alias:
	.zero		0
	.zero		64


//--------------------- .nv.constant0._Z17matMulNaiveKernelPKfS0_Pfi --------------------------
	.section	.nv.constant0._Z17matMulNaiveKernelPKfS0_Pfi,"a",@progbits
	.sectionflags	@""
	.align	4
.nv.constant0._Z17matMulNaiveKernelPKfS0_Pfi:
	.zero		924


//--------------------- SYMBOLS --------------------------

	.type		.nv.reservedSmem.offset0,@object
	.size		.nv.reservedSmem.offset0,0x4
